	.headerflags	@"EF_CUDA_TEXMODE_UNIFIED EF_CUDA_64BIT_ADDRESS EF_CUDA_ACCELERATORS EF_CUDA_SM90 EF_CUDA_VIRTUAL_SM(EF_CUDA_SM90)"
	.elftype	@"ET_EXEC"


//--------------------- .nv.info                  --------------------------
	.section	.nv.info,"",@"SHT_CUDA_INFO"
	.align	4


	//----- nvinfo : EIATTR_REGCOUNT
	.align		4
        /*0000*/ 	.byte	0x04, 0x2f
        /*0002*/ 	.short	(.L_1 - .L_0)
	.align		4
.L_0:
        /*0004*/ 	.word	index@(triton_poi_fused_convolution_leaky_relu_5)
        /*0008*/ 	.word	0x0000000c


	//----- nvinfo : EIATTR_MIN_STACK_SIZE
	.align		4
.L_1:
        /*000c*/ 	.byte	0x04, 0x12
        /*000e*/ 	.short	(.L_3 - .L_2)
	.align		4
.L_2:
        /*0010*/ 	.word	index@(triton_poi_fused_convolution_leaky_relu_5)
        /*0014*/ 	.word	0x00000000


	//----- nvinfo : EIATTR_FRAME_SIZE
	.align		4
.L_3:
        /*0018*/ 	.byte	0x04, 0x11
        /*001a*/ 	.short	(.L_5 - .L_4)
	.align		4
.L_4:
        /*001c*/ 	.word	index@(triton_poi_fused_convolution_leaky_relu_5)
        /*0020*/ 	.word	0x00000000


	//----- nvinfo : EIATTR_MIN_STACK_SIZE
	.align		4
.L_5:
        /*0024*/ 	.byte	0x04, 0x12
        /*0026*/ 	.short	(.L_7 - .L_6)
	.align		4
.L_6:
        /*0028*/ 	.word	index@(triton_poi_fused_convolution_leaky_relu_5)
        /*002c*/ 	.word	0x00000000
.L_7:


//--------------------- .nv.info.triton_poi_fused_convolution_leaky_relu_5 --------------------------
	.section	.nv.info.triton_poi_fused_convolution_leaky_relu_5,"",@"SHT_CUDA_INFO"
	.sectionflags	@""
	.align	4


	//----- nvinfo : EIATTR_CUDA_API_VERSION
	.align		4
        /*0000*/ 	.byte	0x04, 0x37
        /*0002*/ 	.short	(.L_9 - .L_8)
.L_8:
        /*0004*/ 	.word	0x0000007c


	//----- nvinfo : EIATTR_KPARAM_INFO
	.align		4
.L_9:
        /*0008*/ 	.byte	0x04, 0x17
        /*000a*/ 	.short	(.L_11 - .L_10)
.L_10:
        /*000c*/ 	.word	0x00000000
        /*0010*/ 	.short	0x0002
        /*0012*/ 	.short	0x0010
        /*0014*/ 	.byte	0x00, 0xf0, 0x11, 0x00


	//----- nvinfo : EIATTR_KPARAM_INFO
	.align		4
.L_11:
        /*0018*/ 	.byte	0x04, 0x17
        /*001a*/ 	.short	(.L_13 - .L_12)
.L_12:
        /*001c*/ 	.word	0x00000000
        /*0020*/ 	.short	0x0001
        /*0022*/ 	.short	0x0008
        /*0024*/ 	.byte	0x00, 0xf4, 0x21, 0x00


	//----- nvinfo : EIATTR_KPARAM_INFO
	.align		4
.L_13:
        /*0028*/ 	.byte	0x04, 0x17
        /*002a*/ 	.short	(.L_15 - .L_14)
.L_14:
        /*002c*/ 	.word	0x00000000
        /*0030*/ 	.short	0x0000
        /*0032*/ 	.short	0x0000
        /*0034*/ 	.byte	0x00, 0xf4, 0x21, 0x00


	//----- nvinfo : EIATTR_SPARSE_MMA_MASK
	.align		4
.L_15:
        /*0038*/ 	.byte	0x03, 0x50
        /*003a*/ 	.short	0x0000


	//----- nvinfo : EIATTR_MAXREG_COUNT
	.align		4
        /*003c*/ 	.byte	0x03, 0x1b
        /*003e*/ 	.short	0x00ff


	//----- nvinfo : EIATTR_EXIT_INSTR_OFFSETS
	.align		4
        /*0040*/ 	.byte	0x04, 0x1c
        /*0042*/ 	.short	(.L_17 - .L_16)


	//   ....[0]....
.L_16:
        /*0044*/ 	.word	0x000001e0


	//   ....[1]....
        /*0048*/ 	.word	0x00000200


	//----- nvinfo : EIATTR_REQNTID
	.align		4
.L_17:
        /*004c*/ 	.byte	0x04, 0x10
        /*004e*/ 	.short	(.L_19 - .L_18)
.L_18:
        /*0050*/ 	.word	0x00000080
        /*0054*/ 	.word	0x00000001
        /*0058*/ 	.word	0x00000001


	//----- nvinfo : EIATTR_CBANK_PARAM_SIZE
	.align		4
.L_19:
        /*005c*/ 	.byte	0x03, 0x19
        /*005e*/ 	.short	0x0014


	//----- nvinfo : EIATTR_PARAM_CBANK
	.align		4
        /*0060*/ 	.byte	0x04, 0x0a
        /*0062*/ 	.short	(.L_21 - .L_20)
	.align		4
.L_20:
        /*0064*/ 	.word	index@(.nv.constant0.triton_poi_fused_convolution_leaky_relu_5)
        /*0068*/ 	.short	0x0210
        /*006a*/ 	.short	0x0014


	//----- nvinfo : EIATTR_SW_WAR
	.align		4
.L_21:
        /*006c*/ 	.byte	0x04, 0x36
        /*006e*/ 	.short	(.L_23 - .L_22)
.L_22:
        /*0070*/ 	.word	0x00000008
.L_23:


//--------------------- .nv.callgraph             --------------------------
	.section	.nv.callgraph,"",@"SHT_CUDA_CALLGRAPH"
	.align	4
	.sectionentsize	8
	.align		4
        /*0000*/ 	.word	0x00000000
	.align		4
        /*0004*/ 	.word	0xffffffff
	.align		4
        /*0008*/ 	.word	0x00000000
	.align		4
        /*000c*/ 	.word	0xfffffffe
	.align		4
        /*0010*/ 	.word	0x00000000
	.align		4
        /*0014*/ 	.word	0xfffffffd
	.align		4
        /*0018*/ 	.word	0x00000000
	.align		4
        /*001c*/ 	.word	0xfffffffc


//--------------------- .text.triton_poi_fused_convolution_leaky_relu_5 --------------------------
	.section	.text.triton_poi_fused_convolution_leaky_relu_5,"ax",@progbits
	.align	128
        .global         triton_poi_fused_convolution_leaky_relu_5
        .type           triton_poi_fused_convolution_leaky_relu_5,@function
        .size           triton_poi_fused_convolution_leaky_relu_5,(.L_x_1 - triton_poi_fused_convolution_leaky_relu_5)
        .other          triton_poi_fused_convolution_leaky_relu_5,@"STO_CUDA_ENTRY STV_DEFAULT"
triton_poi_fused_convolution_leaky_relu_5:
.text.triton_poi_fused_convolution_leaky_relu_5:
[----:B------:R-:W0:Y:S02]  /*0000*/  LDC R1, c[0x0][0x28] ;  /* 0x00000a00ff017b82 */ /* 0x000e240000000800 */
[----:B------:R-:W1:Y:S01]  /*0010*/  S2R R0, SR_TID.X ;  /* 0x0000000000007919 */ /* 0x000e620000002100 */
[----:B------:R-:W2:Y:S01]  /*0020*/  LDC.64 R4, c[0x0][0x218] ;  /* 0x00008600ff047b82 */ /* 0x000ea20000000a00 */
[----:B------:R-:W-:Y:S01]  /*0030*/  ULDC.64 UR4, c[0x0][0x208] ;  /* 0x0000820000047ab9 */ /* 0x000fe20000000a00 */
[----:B------:R-:W3:Y:S06]  /*0040*/  S2R R7, SR_CTAID.X ;  /* 0x0000000000077919 */ /* 0x000eec0000002500 */
[----:B------:R-:W4:Y:S01]  /*0050*/  LDC.64 R2, c[0x0][0x210] ;  /* 0x00008400ff027b82 */ /* 0x000f220000000a00 */
[----:B-1----:R-:W-:-:S05]  /*0060*/  IMAD.SHL.U32 R0, R0, 0x2, RZ ;  /* 0x0000000200007824 */ /* 0x002fca00078e00ff */
[----:B------:R-:W-:-:S04]  /*0070*/  LOP3.LUT R0, R0, 0xfe, RZ, 0xc0, !PT ;  /* 0x000000fe00007812 */ /* 0x000fc800078ec0ff */
[----:B---3--:R-:W-:-:S04]  /*0080*/  LEA R7, R7, R0, 0x8 ;  /* 0x0000000007077211 */ /* 0x008fc800078e40ff */
[C---:B------:R-:W-:Y:S01]  /*0090*/  ISETP.GE.AND P2, PT, R7.reuse, 0x4800, PT ;  /* 0x000048000700780c */ /* 0x040fe20003f46270 */
[----:B------:R-:W-:-:S04]  /*00a0*/  IMAD.HI R0, R7, 0x38e38e39, RZ ;  /* 0x38e38e3907007827 */ /* 0x000fc800078e02ff */
[----:B----4-:R-:W-:Y:S01]  /*00b0*/  IMAD.WIDE R2, R7, 0x4, R2 ;  /* 0x0000000407027825 */ /* 0x010fe200078e0202 */
[----:B------:R-:W-:Y:S02]  /*00c0*/  SHF.R.U32.HI R9, RZ, 0x1f, R0 ;  /* 0x0000001fff097819 */ /* 0x000fe40000011600 */
[----:B------:R-:W-:Y:S02]  /*00d0*/  CS2R R6, SRZ ;  /* 0x0000000000067805 */ /* 0x000fe4000001ff00 */
[----:B------:R-:W-:-:S04]  /*00e0*/  LEA.HI.SX32 R9, R0, R9, 0x1b ;  /* 0x0000000900097211 */ /* 0x000fc800078fdaff */
[----:B------:R-:W3:Y:S01]  /*00f0*/  @!P2 LDG.E.64 R6, desc[UR4][R2.64] ;  /* 0x000000040206a981 */ /* 0x000ee2000c1e1b00 */
[----:B------:R-:W-:-:S04]  /*0100*/  LEA.HI R0, R9, R9, RZ, 0x5 ;  /* 0x0000000909007211 */ /* 0x000fc800078f28ff */
[----:B------:R-:W-:-:S05]  /*0110*/  LOP3.LUT R0, R0, 0xffffffe0, RZ, 0xc0, !PT ;  /* 0xffffffe000007812 */ /* 0x000fca00078ec0ff */
[----:B------:R-:W-:Y:S02]  /*0120*/  IMAD.IADD R9, R9, 0x1, -R0 ;  /* 0x0000000109097824 */ /* 0x000fe400078e0a00 */
[----:B------:R-:W-:Y:S02]  /*0130*/  IMAD.MOV.U32 R0, RZ, RZ, RZ ;  /* 0x000000ffff007224 */ /* 0x000fe400078e00ff */
[----:B--2---:R-:W-:Y:S01]  /*0140*/  IMAD.WIDE R4, R9, 0x4, R4 ;  /* 0x0000000409047825 */ /* 0x004fe200078e0204 */
[----:B------:R-:W-:-:S04]  /*0150*/  HFMA2.MMA R9, -RZ, RZ, 0, 0 ;  /* 0x00000000ff097435 */ /* 0x000fc800000001ff */
[----:B------:R-:W3:Y:S06]  /*0160*/  @!P2 LDG.E.EL R0, desc[UR4][R4.64] ;  /* 0x000000040400a981 */ /* 0x000eec000c2e1900 */
[----:B------:R-:W2:Y:S01]  /*0170*/  @!P2 LDG.E.EL R9, desc[UR4][R4.64] ;  /* 0x000000040409a981 */ /* 0x000ea2000c2e1900 */
[----:B---3--:R-:W-:Y:S02]  /*0180*/  FSETP.GT.AND P1, PT, R7, -R0, PT ;  /* 0x800000000700720b */ /* 0x008fe40003f24000 */
[----:B--2---:R-:W-:Y:S01]  /*0190*/  FSETP.GT.AND P0, PT, R6, -R9, PT ;  /* 0x800000090600720b */ /* 0x004fe20003f04000 */
[----:B------:R-:W-:Y:S01]  /*01a0*/  FADD R6, R9, R6 ;  /* 0x0000000609067221 */ /* 0x000fe20000000000 */
[----:B------:R-:W-:-:S09]  /*01b0*/  FADD R7, R0, R7 ;  /* 0x0000000700077221 */ /* 0x000fd20000000000 */
[----:B------:R-:W-:Y:S02]  /*01c0*/  @!P1 FMUL R7, R7, 0.20000000298023223877 ;  /* 0x3e4ccccd07079820 */ /* 0x000fe40000400000 */
[----:B------:R-:W-:Y:S01]  /*01d0*/  @!P0 FMUL R6, R6, 0.20000000298023223877 ;  /* 0x3e4ccccd06068820 */ /* 0x000fe20000400000 */
[----:B------:R-:W-:Y:S06]  /*01e0*/  @P2 EXIT ;  /* 0x000000000000294d */ /* 0x000fec0003800000 */
[----:B------:R-:W-:Y:S01]  /*01f0*/  STG.E.64 desc[UR4][R2.64], R6 ;  /* 0x0000000602007986 */ /* 0x000fe2000c101b04 */
[----:B------:R-:W-:Y:S05]  /*0200*/  EXIT ;  /* 0x000000000000794d */ /* 0x000fea0003800000 */
.L_x_0:
[----:B------:R-:W-:-:S00]  /*0210*/  BRA `(.L_x_0) ;  /* 0xfffffffc00fc7947 */ /* 0x000fc0000383ffff */
[----:B------:R-:W-:-:S00]  /*0220*/  NOP ;  /* 0x0000000000007918 */ /* 0x000fc00000000000 */
        /* <DEDUP_REMOVED lines=13> */
.L_x_1:


//--------------------- .nv.constant0.triton_poi_fused_convolution_leaky_relu_5 --------------------------
	.section	.nv.constant0.triton_poi_fused_convolution_leaky_relu_5,"a",@progbits
	.sectionflags	@""
	.align	4
.nv.constant0.triton_poi_fused_convolution_leaky_relu_5:
	.zero		548
